//
// Generated by NVIDIA NVVM Compiler
//
// Compiler Build ID: CL-36424714
// Cuda compilation tools, release 13.0, V13.0.88
// Based on NVVM 20.0.0
//

.version 9.0
.target sm_100
.address_size 64

	// .globl	_Z14welcome_kernelv
.extern .func  (.param .b32 func_retval0) vprintf
(
	.param .b64 vprintf_param_0,
	.param .b64 vprintf_param_1
)
;
.global .align 1 .b8 $str[27] = {40, 68, 101, 118, 105, 99, 101, 41, 32, 87, 101, 108, 99, 111, 109, 101, 32, 116, 111, 32, 71, 69, 84, 80, 33, 10};

.visible .entry _Z14welcome_kernelv()
{
	.reg .b32 	%r<3>;
	.reg .b64 	%rd<3>;

	mov.u64 	%rd1, $str;
	cvta.global.u64 	%rd2, %rd1;
	{ // callseq 0, 0
	.param .b64 param0;
	st.param.b64 	[param0], %rd2;
	.param .b64 param1;
	st.param.b64 	[param1], 0;
	.param .b32 retval0;
	call.uni (retval0), 
	vprintf, 
	(
	param0, 
	param1
	);
	ld.param.b32 	%r1, [retval0];
	} // callseq 0
	ret;

}


// ===== COMPILED SASS (sm_100) =====

	.target	sm_100

	.elftype	@"ET_EXEC"


//--------------------- .note.nv.tkinfo           --------------------------
	.section	.note.nv.tkinfo,"",@"SHT_NOTE"
	.sectionflags	@"SHF_NOTE_NV_TKINFO"
	.tkinfo
        /*0018*/ 	.word	0x00000002
        /*0030*/ 	.string	""
        /*0030*/ 	.string	"ptxas"
        /*0030*/ 	.string	"Cuda compilation tools, release 13.0, V13.0.88"
        /*0030*/ 	.string	"Build cuda_13.0.r13.0/compiler.36424714_0"
        /*0030*/ 	.string	"-arch sm_100 -m 64 "



//--------------------- .note.nv.cuinfo           --------------------------
	.section	.note.nv.cuinfo,"",@"SHT_NOTE"
	.sectionflags	@"SHF_NOTE_NV_CUINFO"
        /*0018*/ 	.short	0x0002
        /*001a*/ 	.short	0x0064
        /*001c*/ 	.short	0x0082
	.zero		2


//--------------------- .nv.info                  --------------------------
	.section	.nv.info,"",@"SHT_CUDA_INFO"
	.align	4


	//----- nvinfo : EIATTR_REGCOUNT
	.align		4
        /*0000*/ 	.byte	0x04, 0x2f
        /*0002*/ 	.short	(.L_2 - .L_1)
	.align		4
.L_1:
        /*0004*/ 	.word	index@(_Z14welcome_kernelv)
        /*0008*/ 	.word	0x00000018


	//----- nvinfo : EIATTR_FRAME_SIZE
	.align		4
.L_2:
        /*000c*/ 	.byte	0x04, 0x11
        /*000e*/ 	.short	(.L_4 - .L_3)
	.align		4
.L_3:
        /*0010*/ 	.word	index@(_Z14welcome_kernelv)
        /*0014*/ 	.word	0x00000000


	//----- nvinfo : EIATTR_MIN_STACK_SIZE
	.align		4
.L_4:
        /*0018*/ 	.byte	0x04, 0x12
        /*001a*/ 	.short	(.L_6 - .L_5)
	.align		4
.L_5:
        /*001c*/ 	.word	index@(_Z14welcome_kernelv)
        /*0020*/ 	.word	0x00000000
.L_6:


//--------------------- .nv.compat                --------------------------
	.section	.nv.compat,"",@"SHT_CUDA_COMPAT_INFO"
	.align	4
        /*0000*/ 	.byte	0x02, 0x09, 0x00, 0x00, 0x02, 0x02, 0x01, 0x00, 0x02, 0x05, 0x05, 0x00, 0x03, 0x07, 0x01, 0x01
        /*0010*/ 	.byte	0x02, 0x03, 0x00, 0x00, 0x02, 0x06, 0x01, 0x00, 0x04, 0x0b, 0x08, 0x00, 0x09, 0x00, 0x00, 0x00
        /*0020*/ 	.byte	0x00, 0x00, 0x00, 0x00


//--------------------- .nv.info._Z14welcome_kernelv --------------------------
	.section	.nv.info._Z14welcome_kernelv,"",@"SHT_CUDA_INFO"
	.sectionflags	@""
	.align	4


	//----- nvinfo : EIATTR_CUDA_API_VERSION
	.align		4
        /*0000*/ 	.byte	0x04, 0x37
        /*0002*/ 	.short	(.L_8 - .L_7)
.L_7:
        /*0004*/ 	.word	0x00000082


	//----- nvinfo : EIATTR_SPARSE_MMA_MASK
	.align		4
.L_8:
        /*0008*/ 	.byte	0x03, 0x50
        /*000a*/ 	.short	0x0000


	//----- nvinfo : EIATTR_MAXREG_COUNT
	.align		4
        /*000c*/ 	.byte	0x03, 0x1b
        /*000e*/ 	.short	0x00ff


	//----- nvinfo : EIATTR_EXTERNS
	.align		4
        /*0010*/ 	.byte	0x04, 0x0f
        /*0012*/ 	.short	(.L_10 - .L_9)


	//   ....[0]....
	.align		4
.L_9:
        /*0014*/ 	.word	index@(vprintf)


	//----- nvinfo : EIATTR_MERCURY_ISA_VERSION
	.align		4
.L_10:
        /*0018*/ 	.byte	0x03, 0x5f
        /*001a*/ 	.short	0x0101


	//----- nvinfo : EIATTR_VRC_CTA_INIT_COUNT
	.align		4
        /*001c*/ 	.byte	0x02, 0x4a
	.zero		1
	.zero		1


	//----- nvinfo : EIATTR_SYSCALL_OFFSETS
	.align		4
        /*0020*/ 	.byte	0x04, 0x46
        /*0022*/ 	.short	(.L_12 - .L_11)


	//   ....[0]....
.L_11:
        /*0024*/ 	.word	0x00000080


	//----- nvinfo : EIATTR_EXIT_INSTR_OFFSETS
	.align		4
.L_12:
        /*0028*/ 	.byte	0x04, 0x1c
        /*002a*/ 	.short	(.L_14 - .L_13)


	//   ....[0]....
.L_13:
        /*002c*/ 	.word	0x00000090


	//----- nvinfo : EIATTR_SW_WAR
	.align		4
.L_14:
        /*0030*/ 	.byte	0x04, 0x36
        /*0032*/ 	.short	(.L_16 - .L_15)
.L_15:
        /*0034*/ 	.word	0x00000008
.L_16:


//--------------------- .nv.callgraph             --------------------------
	.section	.nv.callgraph,"",@"SHT_CUDA_CALLGRAPH"
	.align	4
	.sectionentsize	8
	.align		4
        /*0000*/ 	.word	0x00000000
	.align		4
        /*0004*/ 	.word	0xffffffff
	.align		4
        /*0008*/ 	.word	index@(_Z14welcome_kernelv)
	.align		4
        /*000c*/ 	.word	index@(vprintf)
	.align		4
        /*0010*/ 	.word	0x00000000
	.align		4
        /*0014*/ 	.word	0xfffffffe
	.align		4
        /*0018*/ 	.word	0x00000000
	.align		4
        /*001c*/ 	.word	0xfffffffd
	.align		4
        /*0020*/ 	.word	0x00000000
	.align		4
        /*0024*/ 	.word	0xfffffffc


//--------------------- .nv.constant4             --------------------------
	.section	.nv.constant4,"a",@progbits
	.align	8
	.align		8
.nv.constant4:
        /*0000*/ 	.dword	vprintf
	.align		8
        /*0008*/ 	.dword	$str


//--------------------- .text._Z14welcome_kernelv --------------------------
	.section	.text._Z14welcome_kernelv,"ax",@progbits
	.align	128
        .global         _Z14welcome_kernelv
        .type           _Z14welcome_kernelv,@function
        .size           _Z14welcome_kernelv,(.L_x_2 - _Z14welcome_kernelv)
        .other          _Z14welcome_kernelv,@"STO_CUDA_ENTRY STV_DEFAULT"
_Z14welcome_kernelv:
.text._Z14welcome_kernelv:
[----:B------:R-:W0:Y:S01]  /*0000*/  LDC R1, c[0x0][0x37c] ;  /* 0x0000df00ff017b82 */ /* 0x000e220000000800 */
[----:B------:R-:W-:Y:S01]  /*0010*/  MOV R0, 0x0 ;  /* 0x0000000000007802 */ /* 0x000fe20000000f00 */
[----:B------:R-:W1:Y:S01]  /*0020*/  LDCU.64 UR4, c[0x4][0x8] ;  /* 0x01000100ff0477ac */ /* 0x000e620008000a00 */
[----:B------:R-:W-:-:S05]  /*0030*/  CS2R R6, SRZ ;  /* 0x0000000000067805 */ /* 0x000fca000001ff00 */
[----:B------:R2:W3:Y:S01]  /*0040*/  LDC.64 R2, c[0x4][R0] ;  /* 0x0100000000027b82 */ /* 0x0004e20000000a00 */
[----:B-1----:R-:W-:Y:S02]  /*0050*/  IMAD.U32 R4, RZ, RZ, UR4 ;  /* 0x00000004ff047e24 */ /* 0x002fe4000f8e00ff */
[----:B--2---:R-:W-:-:S07]  /*0060*/  IMAD.U32 R5, RZ, RZ, UR5 ;  /* 0x00000005ff057e24 */ /* 0x004fce000f8e00ff */
[----:B------:R-:W-:-:S07]  /*0070*/  LEPC R20, `(.L_x_0) ;  /* 0x000000001014794e */ /* 0x000fce0000000000 */
[----:B0--3--:R-:W-:Y:S05]  /*0080*/  CALL.ABS.NOINC R2 ;  /* 0x0000000002007343 */ /* 0x009fea0003c00000 */
.L_x_0:
[----:B------:R-:W-:Y:S05]  /*0090*/  EXIT ;  /* 0x000000000000794d */ /* 0x000fea0003800000 */
.L_x_1:
[----:B------:R-:W-:-:S00]  /*00a0*/  BRA `(.L_x_1) ;  /* 0xfffffffc00fc7947 */ /* 0x000fc0000383ffff */
[----:B------:R-:W-:-:S00]  /*00b0*/  NOP ;  /* 0x0000000000007918 */ /* 0x000fc00000000000 */
        /* <DEDUP_REMOVED lines=12> */
.L_x_2:


//--------------------- .nv.global.init           --------------------------
	.section	.nv.global.init,"aw",@progbits
.nv.global.init:
	.type		$str,@object
	.size		$str,(.L_0 - $str)
$str:
        /*0000*/ 	.byte	0x28, 0x44, 0x65, 0x76, 0x69, 0x63, 0x65, 0x29, 0x20, 0x57, 0x65, 0x6c, 0x63, 0x6f, 0x6d, 0x65
        /*0010*/ 	.byte	0x20, 0x74, 0x6f, 0x20, 0x47, 0x45, 0x54, 0x50, 0x21, 0x0a, 0x00
.L_0:


//--------------------- .nv.shared.reserved.0     --------------------------
	.section	.nv.shared.reserved.0,"aw",@nobits
	.weak		__nv_reservedSMEM_offset_0_alias
	.size		__nv_reservedSMEM_offset_0_alias, 0, 64
	.other		__nv_reservedSMEM_offset_0_alias,@"STO_CUDA_RESERVED_SHARED STV_DEFAULT"
__nv_reservedSMEM_offset_0_alias:
	.zero		0
	.zero		64


//--------------------- .nv.constant0._Z14welcome_kernelv --------------------------
	.section	.nv.constant0._Z14welcome_kernelv,"a",@progbits
	.sectionflags	@""
	.align	4
.nv.constant0._Z14welcome_kernelv:
	.zero		896


//--------------------- SYMBOLS --------------------------

	.type		.nv.reservedSmem.offset0,@object
	.size		.nv.reservedSmem.offset0,0x4
	.type		vprintf,@function
